//
// Generated by NVIDIA NVVM Compiler
//
// Compiler Build ID: CL-36424714
// Cuda compilation tools, release 13.0, V13.0.88
// Based on NVVM 20.0.0
//

.version 9.0
.target sm_100
.address_size 64

	// .globl	_Z6unrollPiS_i

.visible .entry _Z6unrollPiS_i(
	.param .u64 .ptr .align 1 _Z6unrollPiS_i_param_0,
	.param .u64 .ptr .align 1 _Z6unrollPiS_i_param_1,
	.param .u32 _Z6unrollPiS_i_param_2
)
{
	.reg .pred 	%p<6>;
	.reg .b32 	%r<19>;
	.reg .b64 	%rd<23>;

	ld.param.u64 	%rd8, [_Z6unrollPiS_i_param_0];
	ld.param.u64 	%rd7, [_Z6unrollPiS_i_param_1];
	ld.param.u32 	%r7, [_Z6unrollPiS_i_param_2];
	cvta.to.global.u64 	%rd1, %rd8;
	mov.u32 	%r1, %tid.x;
	mov.u32 	%r2, %ctaid.x;
	mov.u32 	%r18, %ntid.x;
	mul.lo.s32 	%r8, %r18, %r2;
	shl.b32 	%r9, %r8, 1;
	add.s32 	%r10, %r9, %r1;
	mul.wide.s32 	%rd9, %r9, 4;
	add.s64 	%rd21, %rd1, %rd9;
	add.s32 	%r4, %r10, %r18;
	setp.ge.u32 	%p1, %r4, %r7;
	@%p1 bra 	$L__BB0_2;
	mul.wide.u32 	%rd10, %r4, 4;
	add.s64 	%rd11, %rd1, %rd10;
	ld.global.u32 	%r11, [%rd11];
	shl.b32 	%r12, %r1, 2;
	cvt.u64.u32 	%rd12, %r12;
	add.s64 	%rd13, %rd21, %rd12;
	ld.global.u32 	%r13, [%rd13];
	add.s32 	%r14, %r13, %r11;
	st.global.u32 	[%rd13], %r14;
$L__BB0_2:
	bar.sync 	0;
	setp.lt.u32 	%p2, %r18, 2;
	@%p2 bra 	$L__BB0_6;
$L__BB0_3:
	shr.u32 	%r6, %r18, 1;
	setp.ge.u32 	%p3, %r1, %r6;
	@%p3 bra 	$L__BB0_5;
	add.s32 	%r15, %r6, %r1;
	mul.wide.u32 	%rd14, %r15, 4;
	add.s64 	%rd15, %rd21, %rd14;
	ld.global.u32 	%r16, [%rd15];
	mul.wide.s32 	%rd16, %r16, 4;
	add.s64 	%rd21, %rd21, %rd16;
$L__BB0_5:
	bar.sync 	0;
	setp.gt.u32 	%p4, %r18, 3;
	mov.u32 	%r18, %r6;
	@%p4 bra 	$L__BB0_3;
$L__BB0_6:
	setp.ne.s32 	%p5, %r1, 0;
	@%p5 bra 	$L__BB0_8;
	ld.global.u32 	%r17, [%rd21];
	cvta.to.global.u64 	%rd17, %rd7;
	mul.wide.u32 	%rd18, %r2, 4;
	add.s64 	%rd19, %rd17, %rd18;
	st.global.u32 	[%rd19], %r17;
$L__BB0_8:
	ret;

}
	// .globl	_Z18unrolling_completePiS_i
.visible .entry _Z18unrolling_completePiS_i(
	.param .u64 .ptr .align 1 _Z18unrolling_completePiS_i_param_0,
	.param .u64 .ptr .align 1 _Z18unrolling_completePiS_i_param_1,
	.param .u32 _Z18unrolling_completePiS_i_param_2
)
{
	.reg .pred 	%p<15>;
	.reg .b32 	%r<37>;
	.reg .b64 	%rd<11>;

	ld.param.u64 	%rd4, [_Z18unrolling_completePiS_i_param_0];
	ld.param.u64 	%rd3, [_Z18unrolling_completePiS_i_param_1];
	cvta.to.global.u64 	%rd5, %rd4;
	mov.u32 	%r4, %tid.x;
	mov.u32 	%r2, %ntid.x;
	mov.u32 	%r3, %ctaid.x;
	mul.lo.s32 	%r5, %r2, %r3;
	mul.wide.u32 	%rd6, %r5, 4;
	add.s64 	%rd1, %rd5, %rd6;
	setp.ne.s32 	%p1, %r2, 1024;
	setp.gt.u32 	%p2, %r4, 511;
	mul.wide.u32 	%rd7, %r4, 4;
	add.s64 	%rd2, %rd1, %rd7;
	or.pred  	%p3, %p1, %p2;
	@%p3 bra 	$L__BB1_2;
	ld.global.u32 	%r6, [%rd2+2048];
	ld.global.u32 	%r7, [%rd2];
	add.s32 	%r8, %r7, %r6;
	st.global.u32 	[%rd2], %r8;
$L__BB1_2:
	bar.sync 	0;
	setp.ne.s32 	%p4, %r2, 512;
	setp.gt.u32 	%p5, %r4, 255;
	or.pred  	%p6, %p4, %p5;
	@%p6 bra 	$L__BB1_4;
	ld.global.u32 	%r9, [%rd2+1024];
	ld.global.u32 	%r10, [%rd2];
	add.s32 	%r11, %r10, %r9;
	st.global.u32 	[%rd2], %r11;
$L__BB1_4:
	setp.ne.s32 	%p7, %r2, 256;
	setp.gt.u32 	%p8, %r4, 127;
	or.pred  	%p9, %p7, %p8;
	@%p9 bra 	$L__BB1_6;
	ld.global.u32 	%r12, [%rd2+512];
	ld.global.u32 	%r13, [%rd2];
	add.s32 	%r14, %r13, %r12;
	st.global.u32 	[%rd2], %r14;
$L__BB1_6:
	bar.sync 	0;
	setp.ne.s32 	%p10, %r2, 128;
	setp.gt.u32 	%p11, %r4, 63;
	or.pred  	%p12, %p10, %p11;
	@%p12 bra 	$L__BB1_8;
	ld.global.u32 	%r15, [%rd2+256];
	ld.global.u32 	%r16, [%rd2];
	add.s32 	%r17, %r16, %r15;
	st.global.u32 	[%rd2], %r17;
$L__BB1_8:
	bar.sync 	0;
	setp.gt.u32 	%p13, %r4, 31;
	@%p13 bra 	$L__BB1_11;
	ld.volatile.global.u32 	%r18, [%rd2+128];
	ld.volatile.global.u32 	%r19, [%rd2];
	add.s32 	%r20, %r19, %r18;
	st.volatile.global.u32 	[%rd2], %r20;
	ld.volatile.global.u32 	%r21, [%rd2+64];
	ld.volatile.global.u32 	%r22, [%rd2];
	add.s32 	%r23, %r22, %r21;
	st.volatile.global.u32 	[%rd2], %r23;
	ld.volatile.global.u32 	%r24, [%rd2+32];
	ld.volatile.global.u32 	%r25, [%rd2];
	add.s32 	%r26, %r25, %r24;
	st.volatile.global.u32 	[%rd2], %r26;
	ld.volatile.global.u32 	%r27, [%rd2+16];
	ld.volatile.global.u32 	%r28, [%rd2];
	add.s32 	%r29, %r28, %r27;
	st.volatile.global.u32 	[%rd2], %r29;
	ld.volatile.global.u32 	%r30, [%rd2+8];
	ld.volatile.global.u32 	%r31, [%rd2];
	add.s32 	%r32, %r31, %r30;
	st.volatile.global.u32 	[%rd2], %r32;
	ld.volatile.global.u32 	%r33, [%rd2+4];
	ld.volatile.global.u32 	%r34, [%rd2];
	add.s32 	%r35, %r34, %r33;
	st.volatile.global.u32 	[%rd2], %r35;
	setp.ne.s32 	%p14, %r4, 0;
	@%p14 bra 	$L__BB1_11;
	ld.global.u32 	%r36, [%rd1];
	cvta.to.global.u64 	%rd8, %rd3;
	mul.wide.u32 	%rd9, %r3, 4;
	add.s64 	%rd10, %rd8, %rd9;
	st.global.u32 	[%rd10], %r36;
$L__BB1_11:
	ret;

}


// ===== COMPILED SASS (sm_100) =====

	.target	sm_100

	.elftype	@"ET_EXEC"


//--------------------- .note.nv.tkinfo           --------------------------
	.section	.note.nv.tkinfo,"",@"SHT_NOTE"
	.sectionflags	@"SHF_NOTE_NV_TKINFO"
	.tkinfo
        /*0018*/ 	.word	0x00000002
        /*0030*/ 	.string	""
        /*0030*/ 	.string	"ptxas"
        /*0030*/ 	.string	"Cuda compilation tools, release 13.0, V13.0.88"
        /*0030*/ 	.string	"Build cuda_13.0.r13.0/compiler.36424714_0"
        /*0030*/ 	.string	"-arch sm_100 -m 64 "



//--------------------- .note.nv.cuinfo           --------------------------
	.section	.note.nv.cuinfo,"",@"SHT_NOTE"
	.sectionflags	@"SHF_NOTE_NV_CUINFO"
        /*0018*/ 	.short	0x0002
        /*001a*/ 	.short	0x0064
        /*001c*/ 	.short	0x0082
	.zero		2


//--------------------- .nv.info                  --------------------------
	.section	.nv.info,"",@"SHT_CUDA_INFO"
	.align	4


	//----- nvinfo : EIATTR_REGCOUNT
	.align		4
        /*0000*/ 	.byte	0x04, 0x2f
        /*0002*/ 	.short	(.L_1 - .L_0)
	.align		4
.L_0:
        /*0004*/ 	.word	index@(_Z6unrollPiS_i)
        /*0008*/ 	.word	0x0000000e


	//----- nvinfo : EIATTR_FRAME_SIZE
	.align		4
.L_1:
        /*000c*/ 	.byte	0x04, 0x11
        /*000e*/ 	.short	(.L_3 - .L_2)
	.align		4
.L_2:
        /*0010*/ 	.word	index@(_Z6unrollPiS_i)
        /*0014*/ 	.word	0x00000000


	//----- nvinfo : EIATTR_REGCOUNT
	.align		4
.L_3:
        /*0018*/ 	.byte	0x04, 0x2f
        /*001a*/ 	.short	(.L_5 - .L_4)
	.align		4
.L_4:
        /*001c*/ 	.word	index@(_Z18unrolling_completePiS_i)
        /*0020*/ 	.word	0x00000012


	//----- nvinfo : EIATTR_FRAME_SIZE
	.align		4
.L_5:
        /*0024*/ 	.byte	0x04, 0x11
        /*0026*/ 	.short	(.L_7 - .L_6)
	.align		4
.L_6:
        /*0028*/ 	.word	index@(_Z18unrolling_completePiS_i)
        /*002c*/ 	.word	0x00000000


	//----- nvinfo : EIATTR_MIN_STACK_SIZE
	.align		4
.L_7:
        /*0030*/ 	.byte	0x04, 0x12
        /*0032*/ 	.short	(.L_9 - .L_8)
	.align		4
.L_8:
        /*0034*/ 	.word	index@(_Z18unrolling_completePiS_i)
        /*0038*/ 	.word	0x00000000


	//----- nvinfo : EIATTR_MIN_STACK_SIZE
	.align		4
.L_9:
        /*003c*/ 	.byte	0x04, 0x12
        /*003e*/ 	.short	(.L_11 - .L_10)
	.align		4
.L_10:
        /*0040*/ 	.word	index@(_Z6unrollPiS_i)
        /*0044*/ 	.word	0x00000000
.L_11:


//--------------------- .nv.compat                --------------------------
	.section	.nv.compat,"",@"SHT_CUDA_COMPAT_INFO"
	.align	4
        /*0000*/ 	.byte	0x02, 0x09, 0x00, 0x00, 0x02, 0x02, 0x01, 0x00, 0x02, 0x05, 0x05, 0x00, 0x03, 0x07, 0x01, 0x01
        /*0010*/ 	.byte	0x02, 0x03, 0x00, 0x00, 0x02, 0x06, 0x01, 0x00, 0x04, 0x0b, 0x08, 0x00, 0x09, 0x00, 0x00, 0x00
        /*0020*/ 	.byte	0x00, 0x00, 0x00, 0x00


//--------------------- .nv.info._Z18unrolling_completePiS_i --------------------------
	.section	.nv.info._Z18unrolling_completePiS_i,"",@"SHT_CUDA_INFO"
	.sectionflags	@""
	.align	4


	//----- nvinfo : EIATTR_CUDA_API_VERSION
	.align		4
        /*0000*/ 	.byte	0x04, 0x37
        /*0002*/ 	.short	(.L_13 - .L_12)
.L_12:
        /*0004*/ 	.word	0x00000082


	//----- nvinfo : EIATTR_KPARAM_INFO
	.align		4
.L_13:
        /*0008*/ 	.byte	0x04, 0x17
        /*000a*/ 	.short	(.L_15 - .L_14)
.L_14:
        /*000c*/ 	.word	0x00000000
        /*0010*/ 	.short	0x0002
        /*0012*/ 	.short	0x0010
        /*0014*/ 	.byte	0x00, 0xf0, 0x11, 0x00


	//----- nvinfo : EIATTR_KPARAM_INFO
	.align		4
.L_15:
        /*0018*/ 	.byte	0x04, 0x17
        /*001a*/ 	.short	(.L_17 - .L_16)
.L_16:
        /*001c*/ 	.word	0x00000000
        /*0020*/ 	.short	0x0001
        /*0022*/ 	.short	0x0008
        /*0024*/ 	.byte	0x00, 0xf5, 0x21, 0x00


	//----- nvinfo : EIATTR_KPARAM_INFO
	.align		4
.L_17:
        /*0028*/ 	.byte	0x04, 0x17
        /*002a*/ 	.short	(.L_19 - .L_18)
.L_18:
        /*002c*/ 	.word	0x00000000
        /*0030*/ 	.short	0x0000
        /*0032*/ 	.short	0x0000
        /*0034*/ 	.byte	0x00, 0xf5, 0x21, 0x00


	//----- nvinfo : EIATTR_SPARSE_MMA_MASK
	.align		4
.L_19:
        /*0038*/ 	.byte	0x03, 0x50
        /*003a*/ 	.short	0x0000


	//----- nvinfo : EIATTR_MAXREG_COUNT
	.align		4
        /*003c*/ 	.byte	0x03, 0x1b
        /*003e*/ 	.short	0x00ff


	//----- nvinfo : EIATTR_NUM_BARRIERS
	.align		4
        /*0040*/ 	.byte	0x02, 0x4c
        /*0042*/ 	.byte	0x01
	.zero		1


	//----- nvinfo : EIATTR_MERCURY_ISA_VERSION
	.align		4
        /*0044*/ 	.byte	0x03, 0x5f
        /*0046*/ 	.short	0x0101


	//----- nvinfo : EIATTR_VRC_CTA_INIT_COUNT
	.align		4
        /*0048*/ 	.byte	0x02, 0x4a
	.zero		1
	.zero		1


	//----- nvinfo : EIATTR_EXIT_INSTR_OFFSETS
	.align		4
        /*004c*/ 	.byte	0x04, 0x1c
        /*004e*/ 	.short	(.L_21 - .L_20)


	//   ....[0]....
.L_20:
        /*0050*/ 	.word	0x00000310


	//   ....[1]....
        /*0054*/ 	.word	0x000004b0


	//   ....[2]....
        /*0058*/ 	.word	0x00000500


	//----- nvinfo : EIATTR_CRS_STACK_SIZE
	.align		4
.L_21:
        /*005c*/ 	.byte	0x04, 0x1e
        /*005e*/ 	.short	(.L_23 - .L_22)
.L_22:
        /*0060*/ 	.word	0x00000000


	//----- nvinfo : EIATTR_CBANK_PARAM_SIZE
	.align		4
.L_23:
        /*0064*/ 	.byte	0x03, 0x19
        /*0066*/ 	.short	0x0014


	//----- nvinfo : EIATTR_PARAM_CBANK
	.align		4
        /*0068*/ 	.byte	0x04, 0x0a
        /*006a*/ 	.short	(.L_25 - .L_24)
	.align		4
.L_24:
        /*006c*/ 	.word	index@(.nv.constant0._Z18unrolling_completePiS_i)
        /*0070*/ 	.short	0x0380
        /*0072*/ 	.short	0x0014


	//----- nvinfo : EIATTR_SW_WAR
	.align		4
.L_25:
        /*0074*/ 	.byte	0x04, 0x36
        /*0076*/ 	.short	(.L_27 - .L_26)
.L_26:
        /*0078*/ 	.word	0x00000008
.L_27:


//--------------------- .nv.info._Z6unrollPiS_i   --------------------------
	.section	.nv.info._Z6unrollPiS_i,"",@"SHT_CUDA_INFO"
	.sectionflags	@""
	.align	4


	//----- nvinfo : EIATTR_CUDA_API_VERSION
	.align		4
        /*0000*/ 	.byte	0x04, 0x37
        /*0002*/ 	.short	(.L_29 - .L_28)
.L_28:
        /*0004*/ 	.word	0x00000082


	//----- nvinfo : EIATTR_KPARAM_INFO
	.align		4
.L_29:
        /*0008*/ 	.byte	0x04, 0x17
        /*000a*/ 	.short	(.L_31 - .L_30)
.L_30:
        /*000c*/ 	.word	0x00000000
        /*0010*/ 	.short	0x0002
        /*0012*/ 	.short	0x0010
        /*0014*/ 	.byte	0x00, 0xf0, 0x11, 0x00


	//----- nvinfo : EIATTR_KPARAM_INFO
	.align		4
.L_31:
        /*0018*/ 	.byte	0x04, 0x17
        /*001a*/ 	.short	(.L_33 - .L_32)
.L_32:
        /*001c*/ 	.word	0x00000000
        /*0020*/ 	.short	0x0001
        /*0022*/ 	.short	0x0008
        /*0024*/ 	.byte	0x00, 0xf5, 0x21, 0x00


	//----- nvinfo : EIATTR_KPARAM_INFO
	.align		4
.L_33:
        /*0028*/ 	.byte	0x04, 0x17
        /*002a*/ 	.short	(.L_35 - .L_34)
.L_34:
        /*002c*/ 	.word	0x00000000
        /*0030*/ 	.short	0x0000
        /*0032*/ 	.short	0x0000
        /*0034*/ 	.byte	0x00, 0xf5, 0x21, 0x00


	//----- nvinfo : EIATTR_SPARSE_MMA_MASK
	.align		4
.L_35:
        /*0038*/ 	.byte	0x03, 0x50
        /*003a*/ 	.short	0x0000


	//----- nvinfo : EIATTR_MAXREG_COUNT
	.align		4
        /*003c*/ 	.byte	0x03, 0x1b
        /*003e*/ 	.short	0x00ff


	//----- nvinfo : EIATTR_NUM_BARRIERS
	.align		4
        /*0040*/ 	.byte	0x02, 0x4c
        /*0042*/ 	.byte	0x01
	.zero		1


	//----- nvinfo : EIATTR_MERCURY_ISA_VERSION
	.align		4
        /*0044*/ 	.byte	0x03, 0x5f
        /*0046*/ 	.short	0x0101


	//----- nvinfo : EIATTR_VRC_CTA_INIT_COUNT
	.align		4
        /*0048*/ 	.byte	0x02, 0x4a
	.zero		1
	.zero		1


	//----- nvinfo : EIATTR_EXIT_INSTR_OFFSETS
	.align		4
        /*004c*/ 	.byte	0x04, 0x1c
        /*004e*/ 	.short	(.L_37 - .L_36)


	//   ....[0]....
.L_36:
        /*0050*/ 	.word	0x00000270


	//   ....[1]....
        /*0054*/ 	.word	0x000002c0


	//----- nvinfo : EIATTR_CRS_STACK_SIZE
	.align		4
.L_37:
        /*0058*/ 	.byte	0x04, 0x1e
        /*005a*/ 	.short	(.L_39 - .L_38)
.L_38:
        /*005c*/ 	.word	0x00000000


	//----- nvinfo : EIATTR_CBANK_PARAM_SIZE
	.align		4
.L_39:
        /*0060*/ 	.byte	0x03, 0x19
        /*0062*/ 	.short	0x0014


	//----- nvinfo : EIATTR_PARAM_CBANK
	.align		4
        /*0064*/ 	.byte	0x04, 0x0a
        /*0066*/ 	.short	(.L_41 - .L_40)
	.align		4
.L_40:
        /*0068*/ 	.word	index@(.nv.constant0._Z6unrollPiS_i)
        /*006c*/ 	.short	0x0380
        /*006e*/ 	.short	0x0014


	//----- nvinfo : EIATTR_SW_WAR
	.align		4
.L_41:
        /*0070*/ 	.byte	0x04, 0x36
        /*0072*/ 	.short	(.L_43 - .L_42)
.L_42:
        /*0074*/ 	.word	0x00000008
.L_43:


//--------------------- .nv.callgraph             --------------------------
	.section	.nv.callgraph,"",@"SHT_CUDA_CALLGRAPH"
	.align	4
	.sectionentsize	8
	.align		4
        /*0000*/ 	.word	0x00000000
	.align		4
        /*0004*/ 	.word	0xffffffff
	.align		4
        /*0008*/ 	.word	0x00000000
	.align		4
        /*000c*/ 	.word	0xfffffffe
	.align		4
        /*0010*/ 	.word	0x00000000
	.align		4
        /*0014*/ 	.word	0xfffffffd
	.align		4
        /*0018*/ 	.word	0x00000000
	.align		4
        /*001c*/ 	.word	0xfffffffc


//--------------------- .text._Z18unrolling_completePiS_i --------------------------
	.section	.text._Z18unrolling_completePiS_i,"ax",@progbits
	.align	128
        .global         _Z18unrolling_completePiS_i
        .type           _Z18unrolling_completePiS_i,@function
        .size           _Z18unrolling_completePiS_i,(.L_x_16 - _Z18unrolling_completePiS_i)
        .other          _Z18unrolling_completePiS_i,@"STO_CUDA_ENTRY STV_DEFAULT"
_Z18unrolling_completePiS_i:
.text._Z18unrolling_completePiS_i:
[----:B------:R-:W-:Y:S01]  /*0000*/  LDC R1, c[0x0][0x37c] ;  /* 0x0000df00ff017b82 */ /* 0x000fe20000000800 */
[----:B------:R-:W0:Y:S07]  /*0010*/  S2R R7, SR_TID.X ;  /* 0x0000000000077919 */ /* 0x000e2e0000002100 */
[----:B------:R-:W1:Y:S01]  /*0020*/  LDC R9, c[0x0][0x360] ;  /* 0x0000d800ff097b82 */ /* 0x000e620000000800 */
[----:B------:R-:W2:Y:S01]  /*0030*/  LDCU.64 UR4, c[0x0][0x358] ;  /* 0x00006b00ff0477ac */ /* 0x000ea20008000a00 */
[----:B------:R-:W-:Y:S01]  /*0040*/  BSSY.RECONVERGENT B0, `(.L_x_0) ;  /* 0x0000014000007945 */ /* 0x000fe20003800200 */
[----:B------:R-:W3:Y:S05]  /*0050*/  S2R R0, SR_CTAID.X ;  /* 0x0000000000007919 */ /* 0x000eea0000002500 */
[----:B------:R-:W4:Y:S01]  /*0060*/  LDC.64 R2, c[0x0][0x380] ;  /* 0x0000e000ff027b82 */ /* 0x000f220000000a00 */
[----:B0-----:R-:W-:-:S02]  /*0070*/  ISETP.GT.U32.AND P2, PT, R7, 0x1ff, PT ;  /* 0x000001ff0700780c */ /* 0x001fc40003f44070 */
[----:B------:R-:W-:Y:S02]  /*0080*/  ISETP.GT.U32.AND P3, PT, R7, 0xff, PT ;  /* 0x000000ff0700780c */ /* 0x000fe40003f64070 */
[C---:B-1----:R-:W-:Y:S01]  /*0090*/  ISETP.NE.OR P2, PT, R9.reuse, 0x400, P2 ;  /* 0x000004000900780c */ /* 0x042fe20001745670 */
[----:B---3--:R-:W-:Y:S01]  /*00a0*/  IMAD R5, R9, R0, RZ ;  /* 0x0000000009057224 */ /* 0x008fe200078e02ff */
[C---:B------:R-:W-:Y:S02]  /*00b0*/  ISETP.GT.U32.AND P1, PT, R7.reuse, 0x7f, PT ;  /* 0x0000007f0700780c */ /* 0x040fe40003f24070 */
[----:B------:R-:W-:Y:S01]  /*00c0*/  ISETP.GT.U32.AND P0, PT, R7, 0x3f, PT ;  /* 0x0000003f0700780c */ /* 0x000fe20003f04070 */
[----:B----4-:R-:W-:Y:S01]  /*00d0*/  IMAD.WIDE.U32 R2, R5, 0x4, R2 ;  /* 0x0000000405027825 */ /* 0x010fe200078e0002 */
[C---:B------:R-:W-:Y:S02]  /*00e0*/  ISETP.NE.OR P3, PT, R9.reuse, 0x200, P3 ;  /* 0x000002000900780c */ /* 0x040fe40001f65670 */
[----:B------:R-:W-:-:S02]  /*00f0*/  ISETP.NE.OR P1, PT, R9, 0x100, P1 ;  /* 0x000001000900780c */ /* 0x000fc40000f25670 */
[----:B------:R-:W-:Y:S01]  /*0100*/  ISETP.NE.OR P0, PT, R9, 0x80, P0 ;  /* 0x000000800900780c */ /* 0x000fe20000705670 */
[C---:B------:R-:W-:Y:S01]  /*0110*/  IMAD.WIDE.U32 R4, R7.reuse, 0x4, R2 ;  /* 0x0000000407047825 */ /* 0x040fe200078e0002 */
[----:B------:R-:W-:Y:S01]  /*0120*/  ISETP.GT.U32.AND P4, PT, R7, 0x1f, PT ;  /* 0x0000001f0700780c */ /* 0x000fe20003f84070 */
[----:B--2---:R-:W-:-:S12]  /*0130*/  @P2 BRA `(.L_x_1) ;  /* 0x0000000000102947 */ /* 0x004fd80003800000 */
[----:B------:R-:W2:Y:S04]  /*0140*/  LDG.E R6, desc[UR4][R4.64+0x800] ;  /* 0x0008000404067981 */ /* 0x000ea8000c1e1900 */
[----:B------:R-:W2:Y:S02]  /*0150*/  LDG.E R9, desc[UR4][R4.64] ;  /* 0x0000000404097981 */ /* 0x000ea4000c1e1900 */
[----:B--2---:R-:W-:-:S05]  /*0160*/  IMAD.IADD R9, R6, 0x1, R9 ;  /* 0x0000000106097824 */ /* 0x004fca00078e0209 */
[----:B------:R0:W-:Y:S02]  /*0170*/  STG.E desc[UR4][R4.64], R9 ;  /* 0x0000000904007986 */ /* 0x0001e4000c101904 */
.L_x_1:
[----:B------:R-:W-:Y:S05]  /*0180*/  BSYNC.RECONVERGENT B0 ;  /* 0x0000000000007941 */ /* 0x000fea0003800200 */
.L_x_0:
[----:B------:R-:W-:Y:S06]  /*0190*/  BAR.SYNC.DEFER_BLOCKING 0x0 ;  /* 0x0000000000007b1d */ /* 0x000fec0000010000 */
[----:B------:R-:W-:Y:S04]  /*01a0*/  BSSY.RECONVERGENT B0, `(.L_x_2) ;  /* 0x0000006000007945 */ /* 0x000fe80003800200 */
[----:B------:R-:W-:Y:S05]  /*01b0*/  @P3 BRA `(.L_x_3) ;  /* 0x0000000000103947 */ /* 0x000fea0003800000 */
[----:B------:R-:W2:Y:S04]  /*01c0*/  LDG.E R6, desc[UR4][R4.64+0x400] ;  /* 0x0004000404067981 */ /* 0x000ea8000c1e1900 */
[----:B0-----:R-:W2:Y:S02]  /*01d0*/  LDG.E R9, desc[UR4][R4.64] ;  /* 0x0000000404097981 */ /* 0x001ea4000c1e1900 */
[----:B--2---:R-:W-:-:S05]  /*01e0*/  IMAD.IADD R9, R6, 0x1, R9 ;  /* 0x0000000106097824 */ /* 0x004fca00078e0209 */
[----:B------:R1:W-:Y:S02]  /*01f0*/  STG.E desc[UR4][R4.64], R9 ;  /* 0x0000000904007986 */ /* 0x0003e4000c101904 */
.L_x_3:
[----:B------:R-:W-:Y:S05]  /*0200*/  BSYNC.RECONVERGENT B0 ;  /* 0x0000000000007941 */ /* 0x000fea0003800200 */
.L_x_2:
[----:B------:R-:W-:Y:S04]  /*0210*/  BSSY.RECONVERGENT B0, `(.L_x_4) ;  /* 0x0000006000007945 */ /* 0x000fe80003800200 */
[----:B------:R-:W-:Y:S05]  /*0220*/  @P1 BRA `(.L_x_5) ;  /* 0x0000000000101947 */ /* 0x000fea0003800000 */
[----:B------:R-:W2:Y:S04]  /*0230*/  LDG.E R6, desc[UR4][R4.64+0x200] ;  /* 0x0002000404067981 */ /* 0x000ea8000c1e1900 */
[----:B01----:R-:W2:Y:S02]  /*0240*/  LDG.E R9, desc[UR4][R4.64] ;  /* 0x0000000404097981 */ /* 0x003ea4000c1e1900 */
[----:B--2---:R-:W-:-:S05]  /*0250*/  IMAD.IADD R9, R6, 0x1, R9 ;  /* 0x0000000106097824 */ /* 0x004fca00078e0209 */
[----:B------:R2:W-:Y:S02]  /*0260*/  STG.E desc[UR4][R4.64], R9 ;  /* 0x0000000904007986 */ /* 0x0005e4000c101904 */
.L_x_5:
[----:B------:R-:W-:Y:S05]  /*0270*/  BSYNC.RECONVERGENT B0 ;  /* 0x0000000000007941 */ /* 0x000fea0003800200 */
.L_x_4:
[----:B------:R-:W-:Y:S06]  /*0280*/  BAR.SYNC.DEFER_BLOCKING 0x0 ;  /* 0x0000000000007b1d */ /* 0x000fec0000010000 */
[----:B------:R-:W-:Y:S04]  /*0290*/  BSSY.RECONVERGENT B0, `(.L_x_6) ;  /* 0x0000006000007945 */ /* 0x000fe80003800200 */
[----:B------:R-:W-:Y:S05]  /*02a0*/  @P0 BRA `(.L_x_7) ;  /* 0x0000000000100947 */ /* 0x000fea0003800000 */
[----:B------:R-:W3:Y:S04]  /*02b0*/  LDG.E R6, desc[UR4][R4.64+0x100] ;  /* 0x0001000404067981 */ /* 0x000ee8000c1e1900 */
[----:B012---:R-:W3:Y:S02]  /*02c0*/  LDG.E R9, desc[UR4][R4.64] ;  /* 0x0000000404097981 */ /* 0x007ee4000c1e1900 */
[----:B---3--:R-:W-:-:S05]  /*02d0*/  IADD3 R9, PT, PT, R6, R9, RZ ;  /* 0x0000000906097210 */ /* 0x008fca0007ffe0ff */
[----:B------:R3:W-:Y:S02]  /*02e0*/  STG.E desc[UR4][R4.64], R9 ;  /* 0x0000000904007986 */ /* 0x0007e4000c101904 */
.L_x_7:
[----:B------:R-:W-:Y:S05]  /*02f0*/  BSYNC.RECONVERGENT B0 ;  /* 0x0000000000007941 */ /* 0x000fea0003800200 */
.L_x_6:
[----:B------:R-:W-:Y:S06]  /*0300*/  BAR.SYNC.DEFER_BLOCKING 0x0 ;  /* 0x0000000000007b1d */ /* 0x000fec0000010000 */
[----:B------:R-:W-:Y:S05]  /*0310*/  @P4 EXIT ;  /* 0x000000000000494d */ /* 0x000fea0003800000 */
[----:B------:R-:W4:Y:S04]  /*0320*/  LDG.E.STRONG.SYS R6, desc[UR4][R4.64+0x80] ;  /* 0x0000800404067981 */ /* 0x000f28000c1f5900 */
[----:B0123--:R-:W4:Y:S02]  /*0330*/  LDG.E.STRONG.SYS R9, desc[UR4][R4.64] ;  /* 0x0000000404097981 */ /* 0x00ff24000c1f5900 */
[----:B----4-:R-:W-:-:S05]  /*0340*/  IMAD.IADD R9, R6, 0x1, R9 ;  /* 0x0000000106097824 */ /* 0x010fca00078e0209 */
[----:B------:R0:W-:Y:S04]  /*0350*/  STG.E.STRONG.SYS desc[UR4][R4.64], R9 ;  /* 0x0000000904007986 */ /* 0x0001e8000c115904 */
[----:B------:R-:W2:Y:S04]  /*0360*/  LDG.E.STRONG.SYS R6, desc[UR4][R4.64+0x40] ;  /* 0x0000400404067981 */ /* 0x000ea8000c1f5900 */
[----:B------:R-:W2:Y:S02]  /*0370*/  LDG.E.STRONG.SYS R11, desc[UR4][R4.64] ;  /* 0x00000004040b7981 */ /* 0x000ea4000c1f5900 */
[----:B--2---:R-:W-:-:S05]  /*0380*/  IMAD.IADD R11, R6, 0x1, R11 ;  /* 0x00000001060b7824 */ /* 0x004fca00078e020b */
[----:B------:R1:W-:Y:S04]  /*0390*/  STG.E.STRONG.SYS desc[UR4][R4.64], R11 ;  /* 0x0000000b04007986 */ /* 0x0003e8000c115904 */
[----:B------:R-:W2:Y:S04]  /*03a0*/  LDG.E.STRONG.SYS R6, desc[UR4][R4.64+0x20] ;  /* 0x0000200404067981 */ /* 0x000ea8000c1f5900 */
[----:B------:R-:W2:Y:S02]  /*03b0*/  LDG.E.STRONG.SYS R13, desc[UR4][R4.64] ;  /* 0x00000004040d7981 */ /* 0x000ea4000c1f5900 */
[----:B--2---:R-:W-:-:S05]  /*03c0*/  IADD3 R13, PT, PT, R6, R13, RZ ;  /* 0x0000000d060d7210 */ /* 0x004fca0007ffe0ff */
[----:B------:R2:W-:Y:S04]  /*03d0*/  STG.E.STRONG.SYS desc[UR4][R4.64], R13 ;  /* 0x0000000d04007986 */ /* 0x0005e8000c115904 */
[----:B------:R-:W3:Y:S04]  /*03e0*/  LDG.E.STRONG.SYS R6, desc[UR4][R4.64+0x10] ;  /* 0x0000100404067981 */ /* 0x000ee8000c1f5900 */
[----:B------:R-:W3:Y:S02]  /*03f0*/  LDG.E.STRONG.SYS R15, desc[UR4][R4.64] ;  /* 0x00000004040f7981 */ /* 0x000ee4000c1f5900 */
[----:B---3--:R-:W-:-:S05]  /*0400*/  IMAD.IADD R15, R6, 0x1, R15 ;  /* 0x00000001060f7824 */ /* 0x008fca00078e020f */
[----:B------:R2:W-:Y:S04]  /*0410*/  STG.E.STRONG.SYS desc[UR4][R4.64], R15 ;  /* 0x0000000f04007986 */ /* 0x0005e8000c115904 */
[----:B------:R-:W3:Y:S04]  /*0420*/  LDG.E.STRONG.SYS R6, desc[UR4][R4.64+0x8] ;  /* 0x0000080404067981 */ /* 0x000ee8000c1f5900 */
[----:B0-----:R-:W3:Y:S02]  /*0430*/  LDG.E.STRONG.SYS R9, desc[UR4][R4.64] ;  /* 0x0000000404097981 */ /* 0x001ee4000c1f5900 */
[----:B---3--:R-:W-:-:S05]  /*0440*/  IMAD.IADD R9, R6, 0x1, R9 ;  /* 0x0000000106097824 */ /* 0x008fca00078e0209 */
[----:B------:R2:W-:Y:S04]  /*0450*/  STG.E.STRONG.SYS desc[UR4][R4.64], R9 ;  /* 0x0000000904007986 */ /* 0x0005e8000c115904 */
[----:B------:R-:W3:Y:S04]  /*0460*/  LDG.E.STRONG.SYS R6, desc[UR4][R4.64+0x4] ;  /* 0x0000040404067981 */ /* 0x000ee8000c1f5900 */
[----:B-1----:R-:W3:Y:S01]  /*0470*/  LDG.E.STRONG.SYS R11, desc[UR4][R4.64] ;  /* 0x00000004040b7981 */ /* 0x002ee2000c1f5900 */
[----:B------:R-:W-:Y:S02]  /*0480*/  ISETP.NE.AND P0, PT, R7, RZ, PT ;  /* 0x000000ff0700720c */ /* 0x000fe40003f05270 */
[----:B---3--:R-:W-:-:S05]  /*0490*/  IADD3 R11, PT, PT, R6, R11, RZ ;  /* 0x0000000b060b7210 */ /* 0x008fca0007ffe0ff */
[----:B------:R2:W-:Y:S06]  /*04a0*/  STG.E.STRONG.SYS desc[UR4][R4.64], R11 ;  /* 0x0000000b04007986 */ /* 0x0005ec000c115904 */
[----:B------:R-:W-:Y:S05]  /*04b0*/  @P0 EXIT ;  /* 0x000000000000094d */ /* 0x000fea0003800000 */
[----:B------:R-:W3:Y:S01]  /*04c0*/  LDG.E R3, desc[UR4][R2.64] ;  /* 0x0000000402037981 */ /* 0x000ee2000c1e1900 */
[----:B--2---:R-:W0:Y:S02]  /*04d0*/  LDC.64 R4, c[0x0][0x388] ;  /* 0x0000e200ff047b82 */ /* 0x004e240000000a00 */
[----:B0-----:R-:W-:-:S05]  /*04e0*/  IMAD.WIDE.U32 R4, R0, 0x4, R4 ;  /* 0x0000000400047825 */ /* 0x001fca00078e0004 */
[----:B---3--:R-:W-:Y:S01]  /*04f0*/  STG.E desc[UR4][R4.64], R3 ;  /* 0x0000000304007986 */ /* 0x008fe2000c101904 */
[----:B------:R-:W-:Y:S05]  /*0500*/  EXIT ;  /* 0x000000000000794d */ /* 0x000fea0003800000 */
.L_x_8:
[----:B------:R-:W-:-:S00]  /*0510*/  BRA `(.L_x_8) ;  /* 0xfffffffc00fc7947 */ /* 0x000fc0000383ffff */
[----:B------:R-:W-:-:S00]  /*0520*/  NOP ;  /* 0x0000000000007918 */ /* 0x000fc00000000000 */
        /* <DEDUP_REMOVED lines=13> */
.L_x_16:


//--------------------- .text._Z6unrollPiS_i      --------------------------
	.section	.text._Z6unrollPiS_i,"ax",@progbits
	.align	128
        .global         _Z6unrollPiS_i
        .type           _Z6unrollPiS_i,@function
        .size           _Z6unrollPiS_i,(.L_x_17 - _Z6unrollPiS_i)
        .other          _Z6unrollPiS_i,@"STO_CUDA_ENTRY STV_DEFAULT"
_Z6unrollPiS_i:
.text._Z6unrollPiS_i:
[----:B------:R-:W-:Y:S01]  /*0000*/  LDC R1, c[0x0][0x37c] ;  /* 0x0000df00ff017b82 */ /* 0x000fe20000000800 */
[----:B------:R-:W0:Y:S01]  /*0010*/  S2R R11, SR_CTAID.X ;  /* 0x00000000000b7919 */ /* 0x000e220000002500 */
[----:B------:R-:W0:Y:S06]  /*0020*/  LDCU UR4, c[0x0][0x360] ;  /* 0x00006c00ff0477ac */ /* 0x000e2c0008000800 */
[----:B------:R-:W1:Y:S01]  /*0030*/  LDC.64 R4, c[0x0][0x380] ;  /* 0x0000e000ff047b82 */ /* 0x000e620000000a00 */
[----:B------:R-:W-:Y:S01]  /*0040*/  BSSY.RECONVERGENT B0, `(.L_x_9) ;  /* 0x0000011000007945 */ /* 0x000fe20003800200 */
[----:B------:R-:W2:Y:S01]  /*0050*/  S2R R8, SR_TID.X ;  /* 0x0000000000087919 */ /* 0x000ea20000002100 */
[----:B------:R-:W3:Y:S01]  /*0060*/  LDCU UR5, c[0x0][0x390] ;  /* 0x00007200ff0577ac */ /* 0x000ee20008000800 */
[----:B------:R-:W4:Y:S01]  /*0070*/  LDCU.64 UR6, c[0x0][0x358] ;  /* 0x00006b00ff0677ac */ /* 0x000f220008000a00 */
[----:B0-----:R-:W-:-:S05]  /*0080*/  IMAD R0, R11, UR4, RZ ;  /* 0x000000040b007c24 */ /* 0x001fca000f8e02ff */
[----:B------:R-:W-:-:S04]  /*0090*/  SHF.L.U32 R3, R0, 0x1, RZ ;  /* 0x0000000100037819 */ /* 0x000fc800000006ff */
[C---:B--2---:R-:W-:Y:S01]  /*00a0*/  IADD3 R7, PT, PT, R3.reuse, UR4, R8 ;  /* 0x0000000403077c10 */ /* 0x044fe2000fffe008 */
[----:B-1----:R-:W-:-:S03]  /*00b0*/  IMAD.WIDE R2, R3, 0x4, R4 ;  /* 0x0000000403027825 */ /* 0x002fc600078e0204 */
[----:B---3--:R-:W-:-:S13]  /*00c0*/  ISETP.GE.U32.AND P0, PT, R7, UR5, PT ;  /* 0x0000000507007c0c */ /* 0x008fda000bf06070 */
[----:B----4-:R-:W-:Y:S05]  /*00d0*/  @P0 BRA `(.L_x_10) ;  /* 0x00000000001c0947 */ /* 0x010fea0003800000 */
[----:B------:R-:W-:Y:S01]  /*00e0*/  LEA R6, P0, R8, R2, 0x2 ;  /* 0x0000000208067211 */ /* 0x000fe200078010ff */
[----:B------:R-:W-:-:S03]  /*00f0*/  IMAD.WIDE.U32 R4, R7, 0x4, R4 ;  /* 0x0000000407047825 */ /* 0x000fc600078e0004 */
[----:B------:R-:W-:-:S03]  /*0100*/  IADD3.X R7, PT, PT, RZ, R3, RZ, P0, !PT ;  /* 0x00000003ff077210 */ /* 0x000fc600007fe4ff */
[----:B------:R-:W2:Y:S04]  /*0110*/  LDG.E R4, desc[UR6][R4.64] ;  /* 0x0000000604047981 */ /* 0x000ea8000c1e1900 */
[----:B------:R-:W2:Y:S02]  /*0120*/  LDG.E R9, desc[UR6][R6.64] ;  /* 0x0000000606097981 */ /* 0x000ea4000c1e1900 */
[----:B--2---:R-:W-:-:S05]  /*0130*/  IADD3 R9, PT, PT, R4, R9, RZ ;  /* 0x0000000904097210 */ /* 0x004fca0007ffe0ff */
[----:B------:R0:W-:Y:S02]  /*0140*/  STG.E desc[UR6][R6.64], R9 ;  /* 0x0000000906007986 */ /* 0x0001e4000c101906 */
.L_x_10:
[----:B------:R-:W-:Y:S05]  /*0150*/  BSYNC.RECONVERGENT B0 ;  /* 0x0000000000007941 */ /* 0x000fea0003800200 */
.L_x_9:
[----:B------:R-:W-:Y:S01]  /*0160*/  BAR.SYNC.DEFER_BLOCKING 0x0 ;  /* 0x0000000000007b1d */ /* 0x000fe20000010000 */
[----:B------:R-:W-:-:S09]  /*0170*/  UISETP.GE.U32.AND UP0, UPT, UR4, 0x2, UPT ;  /* 0x000000020400788c */ /* 0x000fd2000bf06070 */
[----:B------:R-:W-:Y:S05]  /*0180*/  BRA.U !UP0, `(.L_x_11) ;  /* 0x0000000108347547 */ /* 0x000fea000b800000 */
.L_x_14:
[----:B------:R-:W-:Y:S01]  /*0190*/  USHF.R.U32.HI UR5, URZ, 0x1, UR4 ;  /* 0x00000001ff057899 */ /* 0x000fe20008011604 */
[----:B------:R-:W-:Y:S05]  /*01a0*/  BSSY.RECONVERGENT B0, `(.L_x_12) ;  /* 0x0000007000007945 */ /* 0x000fea0003800200 */
[----:B------:R-:W-:-:S13]  /*01b0*/  ISETP.GE.U32.AND P0, PT, R8, UR5, PT ;  /* 0x0000000508007c0c */ /* 0x000fda000bf06070 */
[----:B------:R-:W-:Y:S05]  /*01c0*/  @P0 BRA `(.L_x_13) ;  /* 0x0000000000100947 */ /* 0x000fea0003800000 */
[----:B------:R-:W-:-:S05]  /*01d0*/  IADD3 R5, PT, PT, R8, UR5, RZ ;  /* 0x0000000508057c10 */ /* 0x000fca000fffe0ff */
[----:B------:R-:W-:-:S06]  /*01e0*/  IMAD.WIDE.U32 R4, R5, 0x4, R2 ;  /* 0x0000000405047825 */ /* 0x000fcc00078e0002 */
[----:B------:R-:W2:Y:S02]  /*01f0*/  LDG.E R5, desc[UR6][R4.64] ;  /* 0x0000000604057981 */ /* 0x000ea4000c1e1900 */
[----:B--2---:R-:W-:-:S07]  /*0200*/  IMAD.WIDE R2, R5, 0x4, R2 ;  /* 0x0000000405027825 */ /* 0x004fce00078e0202 */
.L_x_13:
[----:B------:R-:W-:Y:S05]  /*0210*/  BSYNC.RECONVERGENT B0 ;  /* 0x0000000000007941 */ /* 0x000fea0003800200 */
.L_x_12:
[----:B------:R-:W-:Y:S01]  /*0220*/  BAR.SYNC.DEFER_BLOCKING 0x0 ;  /* 0x0000000000007b1d */ /* 0x000fe20000010000 */
[----:B------:R-:W-:-:S05]  /*0230*/  UISETP.GT.U32.AND UP0, UPT, UR4, 0x3, UPT ;  /* 0x000000030400788c */ /* 0x000fca000bf04070 */
[----:B------:R-:W-:-:S04]  /*0240*/  UMOV UR4, UR5 ;  /* 0x0000000500047c82 */ /* 0x000fc80008000000 */
[----:B------:R-:W-:Y:S05]  /*0250*/  BRA.U UP0, `(.L_x_14) ;  /* 0xfffffffd00cc7547 */ /* 0x000fea000b83ffff */
.L_x_11:
[----:B------:R-:W-:-:S13]  /*0260*/  ISETP.NE.AND P0, PT, R8, RZ, PT ;  /* 0x000000ff0800720c */ /* 0x000fda0003f05270 */
[----:B------:R-:W-:Y:S05]  /*0270*/  @P0 EXIT ;  /* 0x000000000000094d */ /* 0x000fea0003800000 */
[----:B------:R-:W2:Y:S01]  /*0280*/  LDG.E R3, desc[UR6][R2.64] ;  /* 0x0000000602037981 */ /* 0x000ea2000c1e1900 */
[----:B------:R-:W1:Y:S02]  /*0290*/  LDC.64 R4, c[0x0][0x388] ;  /* 0x0000e200ff047b82 */ /* 0x000e640000000a00 */
[----:B-1----:R-:W-:-:S05]  /*02a0*/  IMAD.WIDE.U32 R4, R11, 0x4, R4 ;  /* 0x000000040b047825 */ /* 0x002fca00078e0004 */
[----:B--2---:R-:W-:Y:S01]  /*02b0*/  STG.E desc[UR6][R4.64], R3 ;  /* 0x0000000304007986 */ /* 0x004fe2000c101906 */
[----:B------:R-:W-:Y:S05]  /*02c0*/  EXIT ;  /* 0x000000000000794d */ /* 0x000fea0003800000 */
.L_x_15:
        /* <DEDUP_REMOVED lines=11> */
.L_x_17:


//--------------------- .nv.shared.reserved.0     --------------------------
	.section	.nv.shared.reserved.0,"aw",@nobits
	.weak		__nv_reservedSMEM_offset_0_alias
	.size		__nv_reservedSMEM_offset_0_alias, 0, 64
	.other		__nv_reservedSMEM_offset_0_alias,@"STO_CUDA_RESERVED_SHARED STV_DEFAULT"
__nv_reservedSMEM_offset_0_alias:
	.zero		0
	.zero		64


//--------------------- .nv.constant0._Z18unrolling_completePiS_i --------------------------
	.section	.nv.constant0._Z18unrolling_completePiS_i,"a",@progbits
	.sectionflags	@""
	.align	4
.nv.constant0._Z18unrolling_completePiS_i:
	.zero		916


//--------------------- .nv.constant0._Z6unrollPiS_i --------------------------
	.section	.nv.constant0._Z6unrollPiS_i,"a",@progbits
	.sectionflags	@""
	.align	4
.nv.constant0._Z6unrollPiS_i:
	.zero		916


//--------------------- SYMBOLS --------------------------

	.type		.nv.reservedSmem.offset0,@object
	.size		.nv.reservedSmem.offset0,0x4
